//
// Generated by NVIDIA NVVM Compiler
//
// Compiler Build ID: CL-36424714
// Cuda compilation tools, release 13.0, V13.0.88
// Based on NVVM 20.0.0
//

.version 9.0
.target sm_100
.address_size 64

	// .globl	_Z11demo_kernelv
.extern .func  (.param .b32 func_retval0) vprintf
(
	.param .b64 vprintf_param_0,
	.param .b64 vprintf_param_1
)
;
.global .align 1 .b8 $str[55] = {82, 117, 110, 32, 107, 101, 114, 110, 101, 108, 46, 32, 98, 108, 111, 99, 107, 73, 100, 120, 32, 61, 32, 37, 100, 44, 37, 100, 44, 37, 100, 32, 32, 116, 104, 114, 101, 97, 100, 73, 100, 120, 32, 61, 32, 37, 100, 44, 37, 100, 44, 37, 100, 10};

.visible .entry _Z11demo_kernelv()
{
	.local .align 8 .b8 	__local_depot0[24];
	.reg .b64 	%SP;
	.reg .b64 	%SPL;
	.reg .pred 	%p<2>;
	.reg .b32 	%r<10>;
	.reg .b64 	%rd<5>;

	mov.u64 	%SPL, __local_depot0;
	cvta.local.u64 	%SP, %SPL;
	mov.u32 	%r1, %ctaid.x;
	mov.u32 	%r2, %tid.x;
	or.b32  	%r3, %r1, %r2;
	setp.ne.s32 	%p1, %r3, 0;
	@%p1 bra 	$L__BB0_2;
	add.u64 	%rd1, %SP, 0;
	add.u64 	%rd2, %SPL, 0;
	mov.u32 	%r4, %ctaid.y;
	mov.u32 	%r5, %ctaid.z;
	mov.u32 	%r6, %tid.y;
	mov.u32 	%r7, %tid.z;
	st.local.v2.u32 	[%rd2], {%r1, %r4};
	st.local.v2.u32 	[%rd2+8], {%r5, %r2};
	st.local.v2.u32 	[%rd2+16], {%r6, %r7};
	mov.u64 	%rd3, $str;
	cvta.global.u64 	%rd4, %rd3;
	{ // callseq 0, 0
	.param .b64 param0;
	st.param.b64 	[param0], %rd4;
	.param .b64 param1;
	st.param.b64 	[param1], %rd1;
	.param .b32 retval0;
	call.uni (retval0), 
	vprintf, 
	(
	param0, 
	param1
	);
	ld.param.b32 	%r8, [retval0];
	} // callseq 0
$L__BB0_2:
	ret;

}


// ===== COMPILED SASS (sm_100) =====

	.target	sm_100

	.elftype	@"ET_EXEC"


//--------------------- .note.nv.tkinfo           --------------------------
	.section	.note.nv.tkinfo,"",@"SHT_NOTE"
	.sectionflags	@"SHF_NOTE_NV_TKINFO"
	.tkinfo
        /*0018*/ 	.word	0x00000002
        /*0030*/ 	.string	""
        /*0030*/ 	.string	"ptxas"
        /*0030*/ 	.string	"Cuda compilation tools, release 13.0, V13.0.88"
        /*0030*/ 	.string	"Build cuda_13.0.r13.0/compiler.36424714_0"
        /*0030*/ 	.string	"-arch sm_100 -m 64 "



//--------------------- .note.nv.cuinfo           --------------------------
	.section	.note.nv.cuinfo,"",@"SHT_NOTE"
	.sectionflags	@"SHF_NOTE_NV_CUINFO"
        /*0018*/ 	.short	0x0002
        /*001a*/ 	.short	0x0064
        /*001c*/ 	.short	0x0082
	.zero		2


//--------------------- .nv.info                  --------------------------
	.section	.nv.info,"",@"SHT_CUDA_INFO"
	.align	4


	//----- nvinfo : EIATTR_REGCOUNT
	.align		4
        /*0000*/ 	.byte	0x04, 0x2f
        /*0002*/ 	.short	(.L_2 - .L_1)
	.align		4
.L_1:
        /*0004*/ 	.word	index@(_Z11demo_kernelv)
        /*0008*/ 	.word	0x00000018


	//----- nvinfo : EIATTR_FRAME_SIZE
	.align		4
.L_2:
        /*000c*/ 	.byte	0x04, 0x11
        /*000e*/ 	.short	(.L_4 - .L_3)
	.align		4
.L_3:
        /*0010*/ 	.word	index@(_Z11demo_kernelv)
        /*0014*/ 	.word	0x00000018


	//----- nvinfo : EIATTR_MIN_STACK_SIZE
	.align		4
.L_4:
        /*0018*/ 	.byte	0x04, 0x12
        /*001a*/ 	.short	(.L_6 - .L_5)
	.align		4
.L_5:
        /*001c*/ 	.word	index@(_Z11demo_kernelv)
        /*0020*/ 	.word	0x00000018
.L_6:


//--------------------- .nv.compat                --------------------------
	.section	.nv.compat,"",@"SHT_CUDA_COMPAT_INFO"
	.align	4
        /*0000*/ 	.byte	0x02, 0x09, 0x00, 0x00, 0x02, 0x02, 0x01, 0x00, 0x02, 0x05, 0x05, 0x00, 0x03, 0x07, 0x01, 0x01
        /*0010*/ 	.byte	0x02, 0x03, 0x00, 0x00, 0x02, 0x06, 0x01, 0x00, 0x04, 0x0b, 0x08, 0x00, 0x09, 0x00, 0x00, 0x00
        /*0020*/ 	.byte	0x00, 0x00, 0x00, 0x00


//--------------------- .nv.info._Z11demo_kernelv --------------------------
	.section	.nv.info._Z11demo_kernelv,"",@"SHT_CUDA_INFO"
	.sectionflags	@""
	.align	4


	//----- nvinfo : EIATTR_CUDA_API_VERSION
	.align		4
        /*0000*/ 	.byte	0x04, 0x37
        /*0002*/ 	.short	(.L_8 - .L_7)
.L_7:
        /*0004*/ 	.word	0x00000082


	//----- nvinfo : EIATTR_SPARSE_MMA_MASK
	.align		4
.L_8:
        /*0008*/ 	.byte	0x03, 0x50
        /*000a*/ 	.short	0x0000


	//----- nvinfo : EIATTR_MAXREG_COUNT
	.align		4
        /*000c*/ 	.byte	0x03, 0x1b
        /*000e*/ 	.short	0x00ff


	//----- nvinfo : EIATTR_EXTERNS
	.align		4
        /*0010*/ 	.byte	0x04, 0x0f
        /*0012*/ 	.short	(.L_10 - .L_9)


	//   ....[0]....
	.align		4
.L_9:
        /*0014*/ 	.word	index@(vprintf)


	//----- nvinfo : EIATTR_MERCURY_ISA_VERSION
	.align		4
.L_10:
        /*0018*/ 	.byte	0x03, 0x5f
        /*001a*/ 	.short	0x0101


	//----- nvinfo : EIATTR_VRC_CTA_INIT_COUNT
	.align		4
        /*001c*/ 	.byte	0x02, 0x4a
	.zero		1
	.zero		1


	//----- nvinfo : EIATTR_SYSCALL_OFFSETS
	.align		4
        /*0020*/ 	.byte	0x04, 0x46
        /*0022*/ 	.short	(.L_12 - .L_11)


	//   ....[0]....
.L_11:
        /*0024*/ 	.word	0x00000170


	//----- nvinfo : EIATTR_EXIT_INSTR_OFFSETS
	.align		4
.L_12:
        /*0028*/ 	.byte	0x04, 0x1c
        /*002a*/ 	.short	(.L_14 - .L_13)


	//   ....[0]....
.L_13:
        /*002c*/ 	.word	0x00000090


	//   ....[1]....
        /*0030*/ 	.word	0x00000180


	//----- nvinfo : EIATTR_CRS_STACK_SIZE
	.align		4
.L_14:
        /*0034*/ 	.byte	0x04, 0x1e
        /*0036*/ 	.short	(.L_16 - .L_15)
.L_15:
        /*0038*/ 	.word	0x00000000


	//----- nvinfo : EIATTR_SW_WAR
	.align		4
.L_16:
        /*003c*/ 	.byte	0x04, 0x36
        /*003e*/ 	.short	(.L_18 - .L_17)
.L_17:
        /*0040*/ 	.word	0x00000008
.L_18:


//--------------------- .nv.callgraph             --------------------------
	.section	.nv.callgraph,"",@"SHT_CUDA_CALLGRAPH"
	.align	4
	.sectionentsize	8
	.align		4
        /*0000*/ 	.word	0x00000000
	.align		4
        /*0004*/ 	.word	0xffffffff
	.align		4
        /*0008*/ 	.word	index@(_Z11demo_kernelv)
	.align		4
        /*000c*/ 	.word	index@(vprintf)
	.align		4
        /*0010*/ 	.word	0x00000000
	.align		4
        /*0014*/ 	.word	0xfffffffe
	.align		4
        /*0018*/ 	.word	0x00000000
	.align		4
        /*001c*/ 	.word	0xfffffffd
	.align		4
        /*0020*/ 	.word	0x00000000
	.align		4
        /*0024*/ 	.word	0xfffffffc


//--------------------- .nv.constant4             --------------------------
	.section	.nv.constant4,"a",@progbits
	.align	8
	.align		8
.nv.constant4:
        /*0000*/ 	.dword	vprintf
	.align		8
        /*0008*/ 	.dword	$str


//--------------------- .text._Z11demo_kernelv    --------------------------
	.section	.text._Z11demo_kernelv,"ax",@progbits
	.align	128
        .global         _Z11demo_kernelv
        .type           _Z11demo_kernelv,@function
        .size           _Z11demo_kernelv,(.L_x_2 - _Z11demo_kernelv)
        .other          _Z11demo_kernelv,@"STO_CUDA_ENTRY STV_DEFAULT"
_Z11demo_kernelv:
.text._Z11demo_kernelv:
[----:B------:R-:W0:Y:S01]  /*0000*/  LDC R1, c[0x0][0x37c] ;  /* 0x0000df00ff017b82 */ /* 0x000e220000000800 */
[----:B------:R-:W1:Y:S01]  /*0010*/  S2R R8, SR_CTAID.X ;  /* 0x0000000000087919 */ /* 0x000e620000002500 */
[----:B------:R-:W2:Y:S01]  /*0020*/  LDCU UR4, c[0x0][0x2f8] ;  /* 0x00005f00ff0477ac */ /* 0x000ea20008000800 */
[----:B0-----:R-:W-:Y:S01]  /*0030*/  VIADD R1, R1, 0xffffffe8 ;  /* 0xffffffe801017836 */ /* 0x001fe20000000000 */
[----:B------:R-:W1:Y:S01]  /*0040*/  S2R R11, SR_TID.X ;  /* 0x00000000000b7919 */ /* 0x000e620000002100 */
[----:B------:R-:W0:Y:S03]  /*0050*/  LDCU UR5, c[0x0][0x2fc] ;  /* 0x00005f80ff0577ac */ /* 0x000e260008000800 */
[----:B--2---:R-:W-:-:S05]  /*0060*/  IADD3 R6, P1, PT, R1, UR4, RZ ;  /* 0x0000000401067c10 */ /* 0x004fca000ff3e0ff */
[----:B0-----:R-:W-:Y:S01]  /*0070*/  IMAD.X R7, RZ, RZ, UR5, P1 ;  /* 0x00000005ff077e24 */ /* 0x001fe200088e06ff */
[----:B-1----:R-:W-:-:S13]  /*0080*/  LOP3.LUT P0, RZ, R8, R11, RZ, 0xfc, !PT ;  /* 0x0000000b08ff7212 */ /* 0x002fda000780fcff */
[----:B------:R-:W-:Y:S05]  /*0090*/  @P0 EXIT ;  /* 0x000000000000094d */ /* 0x000fea0003800000 */
[----:B------:R-:W0:Y:S01]  /*00a0*/  S2R R9, SR_CTAID.Y ;  /* 0x0000000000097919 */ /* 0x000e220000002600 */
[----:B------:R-:W-:Y:S01]  /*00b0*/  MOV R0, 0x0 ;  /* 0x0000000000007802 */ /* 0x000fe20000000f00 */
[----:B------:R-:W1:Y:S01]  /*00c0*/  LDCU.64 UR4, c[0x4][0x8] ;  /* 0x01000100ff0477ac */ /* 0x000e620008000a00 */
[----:B------:R-:W2:Y:S02]  /*00d0*/  S2R R10, SR_CTAID.Z ;  /* 0x00000000000a7919 */ /* 0x000ea40000002700 */
[----:B------:R3:W4:Y:S01]  /*00e0*/  LDC.64 R2, c[0x4][R0] ;  /* 0x0100000000027b82 */ /* 0x0007220000000a00 */
[----:B------:R-:W5:Y:S01]  /*00f0*/  S2R R12, SR_TID.Y ;  /* 0x00000000000c7919 */ /* 0x000f620000002200 */
[----:B------:R-:W5:Y:S01]  /*0100*/  S2R R13, SR_TID.Z ;  /* 0x00000000000d7919 */ /* 0x000f620000002300 */
[----:B-1----:R-:W-:Y:S02]  /*0110*/  IMAD.U32 R4, RZ, RZ, UR4 ;  /* 0x00000004ff047e24 */ /* 0x002fe4000f8e00ff */
[----:B------:R-:W-:Y:S01]  /*0120*/  IMAD.U32 R5, RZ, RZ, UR5 ;  /* 0x00000005ff057e24 */ /* 0x000fe2000f8e00ff */
[----:B0-----:R3:W-:Y:S04]  /*0130*/  STL.64 [R1], R8 ;  /* 0x0000000801007387 */ /* 0x0017e80000100a00 */
[----:B--2---:R3:W-:Y:S04]  /*0140*/  STL.64 [R1+0x8], R10 ;  /* 0x0000080a01007387 */ /* 0x0047e80000100a00 */
[----:B-----5:R3:W-:Y:S02]  /*0150*/  STL.64 [R1+0x10], R12 ;  /* 0x0000100c01007387 */ /* 0x0207e40000100a00 */
[----:B------:R-:W-:-:S07]  /*0160*/  LEPC R20, `(.L_x_0) ;  /* 0x000000001014794e */ /* 0x000fce0000000000 */
[----:B---34-:R-:W-:Y:S05]  /*0170*/  CALL.ABS.NOINC R2 ;  /* 0x0000000002007343 */ /* 0x018fea0003c00000 */
.L_x_0:
[----:B------:R-:W-:Y:S05]  /*0180*/  EXIT ;  /* 0x000000000000794d */ /* 0x000fea0003800000 */
.L_x_1:
[----:B------:R-:W-:-:S00]  /*0190*/  BRA `(.L_x_1) ;  /* 0xfffffffc00fc7947 */ /* 0x000fc0000383ffff */
[----:B------:R-:W-:-:S00]  /*01a0*/  NOP ;  /* 0x0000000000007918 */ /* 0x000fc00000000000 */
        /* <DEDUP_REMOVED lines=13> */
.L_x_2:


//--------------------- .nv.global.init           --------------------------
	.section	.nv.global.init,"aw",@progbits
.nv.global.init:
	.type		$str,@object
	.size		$str,(.L_0 - $str)
$str:
        /*0000*/ 	.byte	0x52, 0x75, 0x6e, 0x20, 0x6b, 0x65, 0x72, 0x6e, 0x65, 0x6c, 0x2e, 0x20, 0x62, 0x6c, 0x6f, 0x63
        /*0010*/ 	.byte	0x6b, 0x49, 0x64, 0x78, 0x20, 0x3d, 0x20, 0x25, 0x64, 0x2c, 0x25, 0x64, 0x2c, 0x25, 0x64, 0x20
        /*0020*/ 	.byte	0x20, 0x74, 0x68, 0x72, 0x65, 0x61, 0x64, 0x49, 0x64, 0x78, 0x20, 0x3d, 0x20, 0x25, 0x64, 0x2c
        /*0030*/ 	.byte	0x25, 0x64, 0x2c, 0x25, 0x64, 0x0a, 0x00
.L_0:


//--------------------- .nv.shared.reserved.0     --------------------------
	.section	.nv.shared.reserved.0,"aw",@nobits
	.weak		__nv_reservedSMEM_offset_0_alias
	.size		__nv_reservedSMEM_offset_0_alias, 0, 64
	.other		__nv_reservedSMEM_offset_0_alias,@"STO_CUDA_RESERVED_SHARED STV_DEFAULT"
__nv_reservedSMEM_offset_0_alias:
	.zero		0
	.zero		64


//--------------------- .nv.constant0._Z11demo_kernelv --------------------------
	.section	.nv.constant0._Z11demo_kernelv,"a",@progbits
	.sectionflags	@""
	.align	4
.nv.constant0._Z11demo_kernelv:
	.zero		896


//--------------------- SYMBOLS --------------------------

	.type		.nv.reservedSmem.offset0,@object
	.size		.nv.reservedSmem.offset0,0x4
	.type		vprintf,@function
